	.headerflags	@"EF_CUDA_TEXMODE_UNIFIED EF_CUDA_64BIT_ADDRESS EF_CUDA_ACCELERATORS EF_CUDA_SM90 EF_CUDA_VIRTUAL_SM(EF_CUDA_SM90)"
	.elftype	@"ET_EXEC"


//--------------------- .nv.info                  --------------------------
	.section	.nv.info,"",@"SHT_CUDA_INFO"
	.align	4


	//----- nvinfo : EIATTR_REGCOUNT
	.align		4
        /*0000*/ 	.byte	0x04, 0x2f
        /*0002*/ 	.short	(.L_3 - .L_2)
	.align		4
.L_2:
        /*0004*/ 	.word	index@(triton_per_fused__native_batch_norm_legit_no_training_cat_mean_relu_65)
        /*0008*/ 	.word	0x0000001a


	//----- nvinfo : EIATTR_MIN_STACK_SIZE
	.align		4
.L_3:
        /*000c*/ 	.byte	0x04, 0x12
        /*000e*/ 	.short	(.L_5 - .L_4)
	.align		4
.L_4:
        /*0010*/ 	.word	index@(triton_per_fused__native_batch_norm_legit_no_training_cat_mean_relu_65)
        /*0014*/ 	.word	0x00000000


	//----- nvinfo : EIATTR_FRAME_SIZE
	.align		4
.L_5:
        /*0018*/ 	.byte	0x04, 0x11
        /*001a*/ 	.short	(.L_7 - .L_6)
	.align		4
.L_6:
        /*001c*/ 	.word	index@(triton_per_fused__native_batch_norm_legit_no_training_cat_mean_relu_65)
        /*0020*/ 	.word	0x00000000


	//----- nvinfo : EIATTR_MIN_STACK_SIZE
	.align		4
.L_7:
        /*0024*/ 	.byte	0x04, 0x12
        /*0026*/ 	.short	(.L_9 - .L_8)
	.align		4
.L_8:
        /*0028*/ 	.word	index@(triton_per_fused__native_batch_norm_legit_no_training_cat_mean_relu_65)
        /*002c*/ 	.word	0x00000000
.L_9:


//--------------------- .nv.info.triton_per_fused__native_batch_norm_legit_no_training_cat_mean_relu_65 --------------------------
	.section	.nv.info.triton_per_fused__native_batch_norm_legit_no_training_cat_mean_relu_65,"",@"SHT_CUDA_INFO"
	.sectionflags	@""
	.align	4


	//----- nvinfo : EIATTR_CUDA_API_VERSION
	.align		4
        /*0000*/ 	.byte	0x04, 0x37
        /*0002*/ 	.short	(.L_11 - .L_10)
.L_10:
        /*0004*/ 	.word	0x0000007c


	//----- nvinfo : EIATTR_KPARAM_INFO
	.align		4
.L_11:
        /*0008*/ 	.byte	0x04, 0x17
        /*000a*/ 	.short	(.L_13 - .L_12)
.L_12:
        /*000c*/ 	.word	0x00000000
        /*0010*/ 	.short	0x0009
        /*0012*/ 	.short	0x0044
        /*0014*/ 	.byte	0x00, 0xf0, 0x11, 0x00


	//----- nvinfo : EIATTR_KPARAM_INFO
	.align		4
.L_13:
        /*0018*/ 	.byte	0x04, 0x17
        /*001a*/ 	.short	(.L_15 - .L_14)
.L_14:
        /*001c*/ 	.word	0x00000000
        /*0020*/ 	.short	0x0008
        /*0022*/ 	.short	0x0040
        /*0024*/ 	.byte	0x00, 0xf0, 0x11, 0x00


	//----- nvinfo : EIATTR_KPARAM_INFO
	.align		4
.L_15:
        /*0028*/ 	.byte	0x04, 0x17
        /*002a*/ 	.short	(.L_17 - .L_16)
.L_16:
        /*002c*/ 	.word	0x00000000
        /*0030*/ 	.short	0x0007
        /*0032*/ 	.short	0x0038
        /*0034*/ 	.byte	0x00, 0xf4, 0x21, 0x00


	//----- nvinfo : EIATTR_KPARAM_INFO
	.align		4
.L_17:
        /*0038*/ 	.byte	0x04, 0x17
        /*003a*/ 	.short	(.L_19 - .L_18)
.L_18:
        /*003c*/ 	.word	0x00000000
        /*0040*/ 	.short	0x0006
        /*0042*/ 	.short	0x0030
        /*0044*/ 	.byte	0x00, 0xf4, 0x21, 0x00


	//----- nvinfo : EIATTR_KPARAM_INFO
	.align		4
.L_19:
        /*0048*/ 	.byte	0x04, 0x17
        /*004a*/ 	.short	(.L_21 - .L_20)
.L_20:
        /*004c*/ 	.word	0x00000000
        /*0050*/ 	.short	0x0005
        /*0052*/ 	.short	0x0028
        /*0054*/ 	.byte	0x00, 0xf4, 0x21, 0x00


	//----- nvinfo : EIATTR_KPARAM_INFO
	.align		4
.L_21:
        /*0058*/ 	.byte	0x04, 0x17
        /*005a*/ 	.short	(.L_23 - .L_22)
.L_22:
        /*005c*/ 	.word	0x00000000
        /*0060*/ 	.short	0x0004
        /*0062*/ 	.short	0x0020
        /*0064*/ 	.byte	0x00, 0xf4, 0x21, 0x00


	//----- nvinfo : EIATTR_KPARAM_INFO
	.align		4
.L_23:
        /*0068*/ 	.byte	0x04, 0x17
        /*006a*/ 	.short	(.L_25 - .L_24)
.L_24:
        /*006c*/ 	.word	0x00000000
        /*0070*/ 	.short	0x0003
        /*0072*/ 	.short	0x0018
        /*0074*/ 	.byte	0x00, 0xf4, 0x21, 0x00


	//----- nvinfo : EIATTR_KPARAM_INFO
	.align		4
.L_25:
        /*0078*/ 	.byte	0x04, 0x17
        /*007a*/ 	.short	(.L_27 - .L_26)
.L_26:
        /*007c*/ 	.word	0x00000000
        /*0080*/ 	.short	0x0002
        /*0082*/ 	.short	0x0010
        /*0084*/ 	.byte	0x00, 0xf4, 0x21, 0x00


	//----- nvinfo : EIATTR_KPARAM_INFO
	.align		4
.L_27:
        /*0088*/ 	.byte	0x04, 0x17
        /*008a*/ 	.short	(.L_29 - .L_28)
.L_28:
        /*008c*/ 	.word	0x00000000
        /*0090*/ 	.short	0x0001
        /*0092*/ 	.short	0x0008
        /*0094*/ 	.byte	0x00, 0xf4, 0x21, 0x00


	//----- nvinfo : EIATTR_KPARAM_INFO
	.align		4
.L_29:
        /*0098*/ 	.byte	0x04, 0x17
        /*009a*/ 	.short	(.L_31 - .L_30)
.L_30:
        /*009c*/ 	.word	0x00000000
        /*00a0*/ 	.short	0x0000
        /*00a2*/ 	.short	0x0000
        /*00a4*/ 	.byte	0x00, 0xf4, 0x21, 0x00


	//----- nvinfo : EIATTR_SPARSE_MMA_MASK
	.align		4
.L_31:
        /*00a8*/ 	.byte	0x03, 0x50
        /*00aa*/ 	.short	0x0000


	//----- nvinfo : EIATTR_MAXREG_COUNT
	.align		4
        /*00ac*/ 	.byte	0x03, 0x1b
        /*00ae*/ 	.short	0x00ff


	//----- nvinfo : EIATTR_COOP_GROUP_MASK_REGIDS
	.align		4
        /*00b0*/ 	.byte	0x04, 0x29
        /*00b2*/ 	.short	(.L_33 - .L_32)


	//   ....[0]....
.L_32:
        /*00b4*/ 	.word	0xffffffff


	//   ....[1]....
        /*00b8*/ 	.word	0xffffffff


	//   ....[2]....
        /*00bc*/ 	.word	0xffffffff


	//   ....[3]....
        /*00c0*/ 	.word	0xffffffff


	//   ....[4]....
        /*00c4*/ 	.word	0xffffffff


	//   ....[5]....
        /*00c8*/ 	.word	0xffffffff


	//----- nvinfo : EIATTR_COOP_GROUP_INSTR_OFFSETS
	.align		4
.L_33:
        /*00cc*/ 	.byte	0x04, 0x28
        /*00ce*/ 	.short	(.L_35 - .L_34)


	//   ....[0]....
.L_34:
        /*00d0*/ 	.word	0x00000400


	//   ....[1]....
        /*00d4*/ 	.word	0x00000420


	//   ....[2]....
        /*00d8*/ 	.word	0x00000440


	//   ....[3]....
        /*00dc*/ 	.word	0x00000460


	//   ....[4]....
        /*00e0*/ 	.word	0x000004b0


	//   ....[5]....
        /*00e4*/ 	.word	0x00000560


	//----- nvinfo : EIATTR_EXIT_INSTR_OFFSETS
	.align		4
.L_35:
        /*00e8*/ 	.byte	0x04, 0x1c
        /*00ea*/ 	.short	(.L_37 - .L_36)


	//   ....[0]....
.L_36:
        /*00ec*/ 	.word	0x00000620


	//   ....[1]....
        /*00f0*/ 	.word	0x00000650


	//----- nvinfo : EIATTR_REQNTID
	.align		4
.L_37:
        /*00f4*/ 	.byte	0x04, 0x10
        /*00f6*/ 	.short	(.L_39 - .L_38)
.L_38:
        /*00f8*/ 	.word	0x00000040
        /*00fc*/ 	.word	0x00000001
        /*0100*/ 	.word	0x00000001


	//----- nvinfo : EIATTR_CBANK_PARAM_SIZE
	.align		4
.L_39:
        /*0104*/ 	.byte	0x03, 0x19
        /*0106*/ 	.short	0x0048


	//----- nvinfo : EIATTR_PARAM_CBANK
	.align		4
        /*0108*/ 	.byte	0x04, 0x0a
        /*010a*/ 	.short	(.L_41 - .L_40)
	.align		4
.L_40:
        /*010c*/ 	.word	index@(.nv.constant0.triton_per_fused__native_batch_norm_legit_no_training_cat_mean_relu_65)
        /*0110*/ 	.short	0x0210
        /*0112*/ 	.short	0x0048


	//----- nvinfo : EIATTR_SW_WAR
	.align		4
.L_41:
        /*0114*/ 	.byte	0x04, 0x36
        /*0116*/ 	.short	(.L_43 - .L_42)
.L_42:
        /*0118*/ 	.word	0x00000008
.L_43:


//--------------------- .nv.callgraph             --------------------------
	.section	.nv.callgraph,"",@"SHT_CUDA_CALLGRAPH"
	.align	4
	.sectionentsize	8
	.align		4
        /*0000*/ 	.word	0x00000000
	.align		4
        /*0004*/ 	.word	0xffffffff
	.align		4
        /*0008*/ 	.word	0x00000000
	.align		4
        /*000c*/ 	.word	0xfffffffe
	.align		4
        /*0010*/ 	.word	0x00000000
	.align		4
        /*0014*/ 	.word	0xfffffffd
	.align		4
        /*0018*/ 	.word	0x00000000
	.align		4
        /*001c*/ 	.word	0xfffffffc


//--------------------- .nv.constant4             --------------------------
	.section	.nv.constant4,"a",@progbits
	.align	8
	.align		8
.nv.constant4:
        /*0000*/ 	.dword	_$_str
	.align		8
        /*0008*/ 	.dword	_$_str_$_2


//--------------------- .text.triton_per_fused__native_batch_norm_legit_no_training_cat_mean_relu_65 --------------------------
	.section	.text.triton_per_fused__native_batch_norm_legit_no_training_cat_mean_relu_65,"ax",@progbits
	.sectionflags	@"SHF_BARRIERS=1"
	.align	128
        .global         triton_per_fused__native_batch_norm_legit_no_training_cat_mean_relu_65
        .type           triton_per_fused__native_batch_norm_legit_no_training_cat_mean_relu_65,@function
        .size           triton_per_fused__native_batch_norm_legit_no_training_cat_mean_relu_65,(.L_x_1 - triton_per_fused__native_batch_norm_legit_no_training_cat_mean_relu_65)
        .other          triton_per_fused__native_batch_norm_legit_no_training_cat_mean_relu_65,@"STO_CUDA_ENTRY STV_DEFAULT"
triton_per_fused__native_batch_norm_legit_no_training_cat_mean_relu_65:
.text.triton_per_fused__native_batch_norm_legit_no_training_cat_mean_relu_65:
[----:B------:R-:W0:Y:S01]  /*0000*/  LDC R1, c[0x0][0x28] ;  /* 0x00000a00ff017b82 */ /* 0x000e220000000800 */
[----:B------:R-:W1:Y:S01]  /*0010*/  S2R R3, SR_CTAID.X ;  /* 0x0000000000037919 */ /* 0x000e620000002500 */
[----:B------:R-:W-:-:S06]  /*0020*/  HFMA2.MMA R2, -RZ, RZ, 0, 0 ;  /* 0x00000000ff027435 */ /* 0x000fcc00000001ff */
[----:B------:R-:W2:Y:S01]  /*0030*/  LDC.64 R18, c[0x0][0x230] ;  /* 0x00008c00ff127b82 */ /* 0x000ea20000000a00 */
[----:B------:R-:W-:Y:S01]  /*0040*/  ULDC.64 UR6, c[0x0][0x208] ;  /* 0x0000820000067ab9 */ /* 0x000fe20000000a00 */
[----:B------:R-:W3:Y:S06]  /*0050*/  S2R R20, SR_TID.X ;  /* 0x0000000000147919 */ /* 0x000eec0000002100 */
[----:B------:R-:W4:Y:S08]  /*0060*/  LDC.64 R16, c[0x0][0x218] ;  /* 0x00008600ff107b82 */ /* 0x000f300000000a00 */
[----:B------:R-:W5:Y:S08]  /*0070*/  LDC.64 R14, c[0x0][0x220] ;  /* 0x00008800ff0e7b82 */ /* 0x000f700000000a00 */
[----:B------:R-:W5:Y:S01]  /*0080*/  LDC.64 R8, c[0x0][0x228] ;  /* 0x00008a00ff087b82 */ /* 0x000f620000000a00 */
[C---:B-1----:R-:W-:Y:S01]  /*0090*/  IMAD.HI R2, R3.reuse, -0x5786e8f7, R2 ;  /* 0xa879170903027827 */ /* 0x042fe200078e0202 */
[----:B------:R-:W-:-:S06]  /*00a0*/  ISETP.GE.AND P1, PT, R3, 0x614, PT ;  /* 0x000006140300780c */ /* 0x000fcc0003f26270 */
[----:B------:R-:W1:Y:S01]  /*00b0*/  LDC.64 R6, c[0x0][0x238] ;  /* 0x00008e00ff067b82 */ /* 0x000e620000000a00 */
[----:B------:R-:W-:-:S04]  /*00c0*/  SHF.R.U32.HI R5, RZ, 0x1f, R2 ;  /* 0x0000001fff057819 */ /* 0x000fc80000011602 */
[----:B------:R-:W-:Y:S01]  /*00d0*/  LEA.HI.SX32 R21, R2, R5, 0x18 ;  /* 0x0000000502157211 */ /* 0x000fe200078fc2ff */
[----:B------:R-:W-:Y:S01]  /*00e0*/  IMAD.MOV.U32 R2, RZ, RZ, RZ ;  /* 0x000000ffff027224 */ /* 0x000fe200078e00ff */
[----:B---3--:R-:W-:Y:S01]  /*00f0*/  LOP3.LUT R11, R20, 0x3f, RZ, 0xc0, !PT ;  /* 0x0000003f140b7812 */ /* 0x008fe200078ec0ff */
[----:B------:R-:W3:Y:S02]  /*0100*/  LDC.64 R4, c[0x0][0x240] ;  /* 0x00009000ff047b82 */ /* 0x000ee40000000a00 */
[----:B------:R-:W-:-:S04]  /*0110*/  IMAD R13, R21, -0x185, R3 ;  /* 0xfffffe7b150d7824 */ /* 0x000fc800078e0203 */
[----:B--2---:R-:W-:-:S05]  /*0120*/  IMAD.WIDE R18, R13, 0x4, R18 ;  /* 0x000000040d127825 */ /* 0x004fca00078e0212 */
[----:B------:R2:W3:Y:S01]  /*0130*/  @!P1 LDG.E.EL R2, desc[UR6][R18.64] ;  /* 0x0000000612029981 */ /* 0x0004e2000c2e1900 */
[C---:B------:R-:W-:Y:S02]  /*0140*/  LEA R10, R13.reuse, R11, 0x6 ;  /* 0x0000000b0d0a7211 */ /* 0x040fe400078e30ff */
[C---:B------:R-:W-:Y:S02]  /*0150*/  ISETP.GE.AND P4, PT, R13.reuse, 0x179, PT ;  /* 0x000001790d00780c */ /* 0x040fe40003f86270 */
[----:B------:R-:W-:Y:S01]  /*0160*/  ISETP.GT.AND P2, PT, R13, 0x178, !P1 ;  /* 0x000001780d00780c */ /* 0x000fe20004f44270 */
[----:B------:R-:W-:Y:S01]  /*0170*/  VIADD R12, R10, 0xffffa1c0 ;  /* 0xffffa1c00a0c7836 */ /* 0x000fe20000000000 */
[----:B------:R-:W-:Y:S01]  /*0180*/  ISETP.LT.AND P0, PT, R3, 0x614, !P4 ;  /* 0x000006140300780c */ /* 0x000fe20006701270 */
[C---:B--2---:R-:W-:Y:S01]  /*0190*/  IMAD R19, R21.reuse, 0x5e40, R10 ;  /* 0x00005e4015137824 */ /* 0x044fe200078e020a */
[----:B------:R-:W-:Y:S01]  /*01a0*/  MOV R10, RZ ;  /* 0x000000ff000a7202 */ /* 0x000fe20000000f00 */
[----:B------:R-:W-:-:S02]  /*01b0*/  IMAD R23, R21, 0x300, R12 ;  /* 0x0000030015177824 */ /* 0x000fc400078e020c */
[----:B----4-:R-:W-:-:S04]  /*01c0*/  IMAD.WIDE R16, R19, 0x4, R16 ;  /* 0x0000000413107825 */ /* 0x010fc800078e0210 */
[----:B-----5:R-:W-:Y:S01]  /*01d0*/  IMAD.WIDE R22, R23, 0x4, R14 ;  /* 0x0000000417167825 */ /* 0x020fe200078e020e */
[----:B------:R-:W-:-:S03]  /*01e0*/  HFMA2.MMA R14, -RZ, RZ, 0, 0 ;  /* 0x00000000ff0e7435 */ /* 0x000fc600000001ff */
[----:B------:R-:W2:Y:S01]  /*01f0*/  @P0 LDG.E R10, desc[UR6][R16.64] ;  /* 0x00000006100a0981 */ /* 0x000ea2000c1e1900 */
[----:B------:R-:W-:Y:S02]  /*0200*/  IMAD.MOV.U32 R12, RZ, RZ, RZ ;  /* 0x000000ffff0c7224 */ /* 0x000fe400078e00ff */
[----:B0-----:R-:W-:-:S04]  /*0210*/  IMAD.WIDE R8, R13, 0x4, R8 ;  /* 0x000000040d087825 */ /* 0x001fc800078e0208 */
[----:B------:R-:W4:Y:S01]  /*0220*/  @P2 LDG.E R12, desc[UR6][R22.64] ;  /* 0x00000006160c2981 */ /* 0x000f22000c1e1900 */
[----:B-1----:R-:W-:-:S03]  /*0230*/  IMAD.WIDE R6, R13, 0x4, R6 ;  /* 0x000000040d067825 */ /* 0x002fc600078e0206 */
[----:B------:R0:W5:Y:S01]  /*0240*/  @!P1 LDG.E.EL R14, desc[UR6][R8.64] ;  /* 0x00000006080e9981 */ /* 0x000162000c2e1900 */
[----:B---3--:R-:W-:Y:S01]  /*0250*/  IMAD.WIDE R18, R13, 0x4, R4 ;  /* 0x000000040d127825 */ /* 0x008fe200078e0204 */
[----:B------:R-:W-:-:S03]  /*0260*/  MOV R4, RZ ;  /* 0x000000ff00047202 */ /* 0x000fc60000000f00 */
[----:B------:R-:W-:-:S03]  /*0270*/  IMAD.MOV.U32 R13, RZ, RZ, RZ ;  /* 0x000000ffff0d7224 */ /* 0x000fc600078e00ff */
[----:B------:R1:W3:Y:S04]  /*0280*/  @!P1 LDG.E.EL R4, desc[UR6][R6.64] ;  /* 0x0000000606049981 */ /* 0x0002e8000c2e1900 */
[----:B------:R-:W3:Y:S01]  /*0290*/  @!P1 LDG.E.EL R13, desc[UR6][R18.64] ;  /* 0x00000006120d9981 */ /* 0x000ee2000c2e1900 */
[----:B0-----:R-:W-:Y:S01]  /*02a0*/  HFMA2.MMA R8, -RZ, RZ, 1.625, 0 ;  /* 0x3e800000ff087435 */ /* 0x001fe200000001ff */
[----:B------:R-:W0:Y:S01]  /*02b0*/  S2UR UR5, SR_CgaCtaId ;  /* 0x00000000000579c3 */ /* 0x000e220000008800 */
[----:B------:R-:W-:Y:S02]  /*02c0*/  UMOV UR4, 0x400 ;  /* 0x0000040000047882 */ /* 0x000fe40000000000 */
[----:B0-----:R-:W-:Y:S01]  /*02d0*/  UPRMT UR4, UR5, 0x654, UR4 ;  /* 0x0000065405047896 */ /* 0x001fe20008000004 */
[----:B------:R-:W-:-:S04]  /*02e0*/  FADD R2, R2, 9.9999997473787516356e-06 ;  /* 0x3727c5ac02027421 */ /* 0x000fc80000000000 */
[----:B------:R-:W0:Y:S02]  /*02f0*/  MUFU.SQRT R15, R2 ;  /* 0x00000002000f7308 */ /* 0x000e240000002000 */
[C---:B0-----:R-:W-:Y:S02]  /*0300*/  FSETP.GT.AND P3, PT, R15.reuse, 8.50705917302346158658e+37, PT ;  /* 0x7e8000000f00780b */ /* 0x041fe40003f64000 */
[----:B------:R-:W-:-:S11]  /*0310*/  FSETP.GEU.AND P5, PT, R15, 1.175494350822287508e-38, PT ;  /* 0x008000000f00780b */ /* 0x000fd60003fae000 */
[----:B------:R-:W-:-:S04]  /*0320*/  @P3 FMUL R15, R15, 0.25 ;  /* 0x3e8000000f0f3820 */ /* 0x000fc80000400000 */
[----:B------:R-:W-:-:S06]  /*0330*/  @!P5 FMUL R15, R15, 16777216 ;  /* 0x4b8000000f0fd820 */ /* 0x000fcc0000400000 */
[----:B------:R-:W0:Y:S01]  /*0340*/  MUFU.RCP R15, R15 ;  /* 0x0000000f000f7308 */ /* 0x000e220000001000 */
[----:B-1----:R-:W-:Y:S02]  /*0350*/  FSEL R6, R8, 1, P3 ;  /* 0x3f80000008067808 */ /* 0x002fe40001800000 */
[----:B--2---:R-:W-:Y:S02]  /*0360*/  SEL R5, R10, RZ, P0 ;  /* 0x000000ff0a057207 */ /* 0x004fe40000000000 */
[----:B----4-:R-:W-:Y:S01]  /*0370*/  @P4 SEL R5, R12, RZ, P2 ;  /* 0x000000ff0c054207 */ /* 0x010fe20001000000 */
[----:B------:R-:W-:-:S04]  /*0380*/  @!P5 FMUL R6, R6, 16777216 ;  /* 0x4b8000000606d820 */ /* 0x000fc80000400000 */
[----:B-----5:R-:W-:Y:S01]  /*0390*/  FADD R14, R5, -R14 ;  /* 0x8000000e050e7221 */ /* 0x020fe20000000000 */
[----:B0-----:R-:W-:-:S04]  /*03a0*/  FMUL R7, R15, R6 ;  /* 0x000000060f077220 */ /* 0x001fc80000400000 */
[----:B------:R-:W-:-:S04]  /*03b0*/  FMUL R14, R14, R7 ;  /* 0x000000070e0e7220 */ /* 0x000fc80000400000 */
[----:B---3--:R-:W-:-:S05]  /*03c0*/  FFMA R4, R14, R4, R13 ;  /* 0x000000040e047223 */ /* 0x008fca000000000d */
[----:B------:R-:W-:-:S04]  /*03d0*/  FSETP.GEU.AND P0, PT, R4, RZ, PT ;  /* 0x000000ff0400720b */ /* 0x000fc80003f0e000 */
[----:B------:R-:W-:-:S04]  /*03e0*/  FSEL R4, R4, RZ, P0 ;  /* 0x000000ff04047208 */ /* 0x000fc80000000000 */
[----:B------:R-:W-:-:S05]  /*03f0*/  FSEL R4, R4, RZ, !P1 ;  /* 0x000000ff04047208 */ /* 0x000fca0004800000 */
[----:B------:R-:W0:Y:S02]  /*0400*/  SHFL.BFLY PT, R7, R4, 0x10, 0x1f ;  /* 0x0e001f0004077f89 */ /* 0x000e2400000e0000 */
[----:B0-----:R-:W-:-:S05]  /*0410*/  FADD R7, R4, R7 ;  /* 0x0000000704077221 */ /* 0x001fca0000000000 */
[----:B------:R-:W0:Y:S02]  /*0420*/  SHFL.BFLY PT, R2, R7, 0x8, 0x1f ;  /* 0x0d001f0007027f89 */ /* 0x000e2400000e0000 */
[----:B0-----:R-:W-:-:S05]  /*0430*/  FADD R2, R7, R2 ;  /* 0x0000000207027221 */ /* 0x001fca0000000000 */
[----:B------:R-:W0:Y:S02]  /*0440*/  SHFL.BFLY PT, R9, R2, 0x4, 0x1f ;  /* 0x0c801f0002097f89 */ /* 0x000e2400000e0000 */
[----:B0-----:R-:W-:-:S05]  /*0450*/  FADD R9, R2, R9 ;  /* 0x0000000902097221 */ /* 0x001fca0000000000 */
[----:B------:R-:W0:Y:S01]  /*0460*/  SHFL.BFLY PT, R6, R9, 0x2, 0x1f ;  /* 0x0c401f0009067f89 */ /* 0x000e2200000e0000 */
[----:B------:R-:W-:Y:S01]  /*0470*/  LOP3.LUT P0, RZ, R20, 0x1f, RZ, 0xc0, !PT ;  /* 0x0000001f14ff7812 */ /* 0x000fe2000780c0ff */
[----:B0-----:R-:W-:Y:S01]  /*0480*/  FADD R6, R9, R6 ;  /* 0x0000000609067221 */ /* 0x001fe20000000000 */
[----:B------:R-:W-:Y:S01]  /*0490*/  SHF.R.U32.HI R4, RZ, 0x3, R20 ;  /* 0x00000003ff047819 */ /* 0x000fe20000011614 */
[----:B------:R-:W0:Y:S03]  /*04a0*/  LDC.64 R8, c[0x0][0x210] ;  /* 0x00008400ff087b82 */ /* 0x000e260000000a00 */
[----:B------:R-:W1:Y:S01]  /*04b0*/  SHFL.BFLY PT, R13, R6, 0x1, 0x1f ;  /* 0x0c201f00060d7f89 */ /* 0x000e6200000e0000 */
[----:B------:R-:W-:Y:S02]  /*04c0*/  LOP3.LUT R4, R4, 0x4, RZ, 0xc0, !PT ;  /* 0x0000000404047812 */ /* 0x000fe400078ec0ff */
[----:B------:R-:W-:Y:S01]  /*04d0*/  ISETP.GE.AND P2, PT, R20, 0x2, PT ;  /* 0x000000021400780c */ /* 0x000fe20003f46270 */
[----:B-1----:R-:W-:-:S05]  /*04e0*/  FADD R15, R6, R13 ;  /* 0x0000000d060f7221 */ /* 0x002fca0000000000 */
[----:B------:R-:W-:Y:S01]  /*04f0*/  @!P0 STS [R4+UR4], R15 ;  /* 0x0000000f04008988 */ /* 0x000fe20008000804 */
[C---:B------:R-:W-:Y:S01]  /*0500*/  LEA R10, R20.reuse, UR4, 0x2 ;  /* 0x00000004140a7c11 */ /* 0x040fe2000f8e10ff */
[----:B------:R-:W-:Y:S06]  /*0510*/  BAR.SYNC.DEFER_BLOCKING 0x0 ;  /* 0x0000000000007b1d */ /* 0x000fec0000010000 */
[----:B------:R-:W1:Y:S01]  /*0520*/  @!P2 LDS R0, [R10] ;  /* 0x000000000a00a984 */ /* 0x000e620000000800 */
[----:B------:R-:W-:-:S04]  /*0530*/  LOP3.LUT R2, R20, 0x1, RZ, 0xc0, !PT ;  /* 0x0000000114027812 */ /* 0x000fc800078ec0ff */
[----:B------:R-:W-:-:S04]  /*0540*/  ISETP.NE.U32.AND P0, PT, R2, 0x1, PT ;  /* 0x000000010200780c */ /* 0x000fc80003f05070 */
[----:B------:R-:W-:Y:S01]  /*0550*/  ISETP.LT.AND P0, PT, R20, 0x2, P0 ;  /* 0x000000021400780c */ /* 0x000fe20000701270 */
[----:B-1----:R-:W1:Y:S01]  /*0560*/  SHFL.BFLY PT, R7, R0, 0x1, 0x1f ;  /* 0x0c201f0000077f89 */ /* 0x002e6200000e0000 */
[----:B------:R-:W-:Y:S01]  /*0570*/  LEA R15, R3, R11, 0x6 ;  /* 0x0000000b030f7211 */ /* 0x000fe200078e30ff */
[----:B-1----:R-:W-:Y:S02]  /*0580*/  FADD R13, R0, R7 ;  /* 0x00000007000d7221 */ /* 0x002fe40000000000 */
[----:B------:R-:W1:Y:S08]  /*0590*/  LDC.64 R6, c[0x0][0x248] ;  /* 0x00009200ff067b82 */ /* 0x000e700000000a00 */
[----:B------:R2:W-:Y:S01]  /*05a0*/  @P0 STS [R10], R13 ;  /* 0x0000000d0a000388 */ /* 0x0005e20000000800 */
[----:B------:R-:W-:Y:S01]  /*05b0*/  BAR.SYNC.DEFER_BLOCKING 0x0 ;  /* 0x0000000000007b1d */ /* 0x000fe20000010000 */
[----:B-1----:R-:W-:-:S05]  /*05c0*/  IMAD.WIDE R6, R15, 0x4, R6 ;  /* 0x000000040f067825 */ /* 0x002fca00078e0206 */
[----:B------:R-:W1:Y:S04]  /*05d0*/  LDS R12, [UR4] ;  /* 0x00000004ff0c7984 */ /* 0x000e680008000800 */
[----:B------:R2:W-:Y:S01]  /*05e0*/  @!P1 STG.E desc[UR6][R6.64], R5 ;  /* 0x0000000506009986 */ /* 0x0005e2000c101906 */
[----:B------:R-:W-:Y:S01]  /*05f0*/  BAR.SYNC.DEFER_BLOCKING 0x0 ;  /* 0x0000000000007b1d */ /* 0x000fe20000010000 */
[----:B------:R-:W-:Y:S01]  /*0600*/  ISETP.EQ.AND P0, PT, R11, RZ, !P1 ;  /* 0x000000ff0b00720c */ /* 0x000fe20004f02270 */
[----:B0-----:R-:W-:-:S12]  /*0610*/  IMAD.WIDE R2, R3, 0x4, R8 ;  /* 0x0000000403027825 */ /* 0x001fd800078e0208 */
[----:B--2---:R-:W-:Y:S05]  /*0620*/  @!P0 EXIT ;  /* 0x000000000000894d */ /* 0x004fea0003800000 */
[----:B-1----:R-:W-:-:S05]  /*0630*/  FMUL R5, R12, 0.015625 ;  /* 0x3c8000000c057820 */ /* 0x002fca0000400000 */
[----:B------:R-:W-:Y:S01]  /*0640*/  STG.E desc[UR6][R2.64], R5 ;  /* 0x0000000502007986 */ /* 0x000fe2000c101906 */
[----:B------:R-:W-:Y:S05]  /*0650*/  EXIT ;  /* 0x000000000000794d */ /* 0x000fea0003800000 */
.L_x_0:
[----:B------:R-:W-:-:S00]  /*0660*/  BRA `(.L_x_0) ;  /* 0xfffffffc00fc7947 */ /* 0x000fc0000383ffff */
[----:B------:R-:W-:-:S00]  /*0670*/  NOP ;  /* 0x0000000000007918 */ /* 0x000fc00000000000 */
        /* <DEDUP_REMOVED lines=8> */
.L_x_1:


//--------------------- .nv.global.init           --------------------------
	.section	.nv.global.init,"aw",@progbits
.nv.global.init:
	.type		_$_str,@object
	.size		_$_str,(_$_str_$_2 - _$_str)
_$_str:
        /*0000*/ 	.byte	0x5f, 0x5f, 0x43, 0x55, 0x44, 0x41, 0x5f, 0x46, 0x54, 0x5a, 0x00
	.type		_$_str_$_2,@object
	.size		_$_str_$_2,(.L_1 - _$_str_$_2)
_$_str_$_2:
        /*000b*/ 	.byte	0x5f, 0x5f, 0x43, 0x55, 0x44, 0x41, 0x5f, 0x50, 0x52, 0x45, 0x43, 0x5f, 0x53, 0x51, 0x52, 0x54
        /*001b*/ 	.byte	0x00
.L_1:


//--------------------- .nv.shared.triton_per_fused__native_batch_norm_legit_no_training_cat_mean_relu_65 --------------------------
	.section	.nv.shared.triton_per_fused__native_batch_norm_legit_no_training_cat_mean_relu_65,"aw",@nobits
	.sectionflags	@""
	.align	16
	.zero		1024


//--------------------- .nv.constant0.triton_per_fused__native_batch_norm_legit_no_training_cat_mean_relu_65 --------------------------
	.section	.nv.constant0.triton_per_fused__native_batch_norm_legit_no_training_cat_mean_relu_65,"a",@progbits
	.sectionflags	@""
	.align	4
.nv.constant0.triton_per_fused__native_batch_norm_legit_no_training_cat_mean_relu_65:
	.zero		600
